//
// Generated by NVIDIA NVVM Compiler
//
// Compiler Build ID: CL-36424714
// Cuda compilation tools, release 13.0, V13.0.88
// Based on NVVM 20.0.0
//

.version 9.0
.target sm_100
.address_size 64

	// .globl	_Z13GPU_HoughTranPhiiPiff
.const .align 4 .b8 d_Cos[360];
.const .align 4 .b8 d_Sin[360];
// _ZZ13GPU_HoughTranPhiiPiffE8localAcc has been demoted

.visible .entry _Z13GPU_HoughTranPhiiPiff(
	.param .u64 .ptr .align 1 _Z13GPU_HoughTranPhiiPiff_param_0,
	.param .u32 _Z13GPU_HoughTranPhiiPiff_param_1,
	.param .u32 _Z13GPU_HoughTranPhiiPiff_param_2,
	.param .u64 .ptr .align 1 _Z13GPU_HoughTranPhiiPiff_param_3,
	.param .f32 _Z13GPU_HoughTranPhiiPiff_param_4,
	.param .f32 _Z13GPU_HoughTranPhiiPiff_param_5
)
{
	.reg .pred 	%p<17>;
	.reg .b16 	%rs<8>;
	.reg .b32 	%r<118>;
	.reg .b32 	%f<17>;
	.reg .b64 	%rd<31>;
	// demoted variable
	.shared .align 4 .b8 _ZZ13GPU_HoughTranPhiiPiffE8localAcc[48960];
	ld.param.u64 	%rd10, [_Z13GPU_HoughTranPhiiPiff_param_0];
	ld.param.u32 	%r60, [_Z13GPU_HoughTranPhiiPiff_param_1];
	ld.param.u32 	%r61, [_Z13GPU_HoughTranPhiiPiff_param_2];
	ld.param.u64 	%rd11, [_Z13GPU_HoughTranPhiiPiff_param_3];
	ld.param.f32 	%f3, [_Z13GPU_HoughTranPhiiPiff_param_4];
	ld.param.f32 	%f4, [_Z13GPU_HoughTranPhiiPiff_param_5];
	cvta.to.global.u64 	%rd1, %rd11;
	mov.u32 	%r117, %tid.x;
	mov.u32 	%r62, %ctaid.x;
	mov.u32 	%r2, %ntid.x;
	mad.lo.s32 	%r3, %r62, %r2, %r117;
	add.s32 	%r63, %r117, %r2;
	cvt.u16.u32 	%rs2, %r63;
	sub.s16 	%rs3, 12239, %rs2;
	cvt.u16.u32 	%rs4, %r2;
	div.u16 	%rs5, %rs3, %rs4;
	and.b16  	%rs1, %rs5, 3;
	xor.b16  	%rs6, %rs1, 2;
	cvt.u32.u16 	%r4, %rs6;
	setp.eq.s16 	%p1, %rs1, 2;
	mov.u32 	%r107, %r117;
	@%p1 bra 	$L__BB0_3;
	shl.b32 	%r64, %r117, 2;
	mov.u32 	%r65, _ZZ13GPU_HoughTranPhiiPiffE8localAcc;
	add.s32 	%r104, %r65, %r64;
	shl.b32 	%r6, %r2, 2;
	neg.s32 	%r103, %r4;
	mad.lo.s32 	%r107, %r2, %r4, %r117;
$L__BB0_2:
	.pragma "nounroll";
	mov.b32 	%r66, 0;
	st.shared.u32 	[%r104], %r66;
	add.s32 	%r104, %r104, %r6;
	add.s32 	%r103, %r103, 1;
	setp.ne.s32 	%p2, %r103, 0;
	@%p2 bra 	$L__BB0_2;
$L__BB0_3:
	shl.b32 	%r14, %r2, 2;
	shl.b32 	%r67, %r107, 2;
	mov.u32 	%r68, _ZZ13GPU_HoughTranPhiiPiffE8localAcc;
	add.s32 	%r106, %r68, %r67;
	shl.b32 	%r16, %r2, 4;
	shl.b32 	%r17, %r2, 3;
	mul.lo.s32 	%r18, %r2, 12;
$L__BB0_4:
	mov.b32 	%r69, 0;
	st.shared.u32 	[%r106], %r69;
	add.s32 	%r70, %r106, %r14;
	st.shared.u32 	[%r70], %r69;
	add.s32 	%r71, %r106, %r17;
	st.shared.u32 	[%r71], %r69;
	add.s32 	%r72, %r106, %r18;
	st.shared.u32 	[%r72], %r69;
	add.s32 	%r107, %r107, %r14;
	add.s32 	%r106, %r106, %r16;
	setp.lt.u32 	%p3, %r107, 12240;
	@%p3 bra 	$L__BB0_4;
	bar.sync 	0;
	mul.lo.s32 	%r73, %r61, %r60;
	setp.ge.s32 	%p4, %r3, %r73;
	@%p4 bra 	$L__BB0_13;
	shr.u32 	%r74, %r60, 31;
	add.s32 	%r75, %r60, %r74;
	shr.s32 	%r76, %r75, 1;
	shr.u32 	%r77, %r61, 31;
	add.s32 	%r78, %r61, %r77;
	shr.s32 	%r79, %r78, 1;
	div.s32 	%r80, %r3, %r60;
	mul.lo.s32 	%r81, %r80, %r60;
	sub.s32 	%r82, %r3, %r81;
	sub.s32 	%r23, %r82, %r76;
	sub.s32 	%r24, %r79, %r80;
	cvt.s64.s32 	%rd12, %r3;
	cvta.to.global.u64 	%rd13, %rd10;
	add.s64 	%rd14, %rd13, %rd12;
	ld.global.u8 	%rs7, [%rd14];
	setp.eq.s16 	%p5, %rs7, 0;
	@%p5 bra 	$L__BB0_13;
	cvt.rn.f32.s32 	%f1, %r23;
	mov.u64 	%rd17, d_Sin;
	add.s64 	%rd29, %rd17, 4;
	mov.u64 	%rd18, d_Cos;
	add.s64 	%rd28, %rd18, 4;
	cvt.rn.f32.s32 	%f2, %r24;
	mov.b32 	%r108, 4;
	mov.u32 	%r109, %r68;
$L__BB0_8:
	ld.const.f32 	%f5, [%rd28+-4];
	ld.const.f32 	%f6, [%rd29+-4];
	mul.f32 	%f7, %f6, %f2;
	fma.rn.f32 	%f8, %f5, %f1, %f7;
	add.f32 	%f9, %f3, %f8;
	div.rn.f32 	%f10, %f9, %f4;
	cvt.rzi.s32.f32 	%r27, %f10;
	setp.gt.u32 	%p6, %r27, 135;
	@%p6 bra 	$L__BB0_10;
	mad.lo.s32 	%r85, %r27, 360, %r109;
	atom.shared.add.u32 	%r86, [%r85], 1;
$L__BB0_10:
	ld.const.f32 	%f11, [%rd28];
	ld.const.f32 	%f12, [%rd29];
	mul.f32 	%f13, %f12, %f2;
	fma.rn.f32 	%f14, %f11, %f1, %f13;
	add.f32 	%f15, %f3, %f14;
	div.rn.f32 	%f16, %f15, %f4;
	cvt.rzi.s32.f32 	%r28, %f16;
	setp.gt.u32 	%p7, %r28, 135;
	@%p7 bra 	$L__BB0_12;
	mad.lo.s32 	%r87, %r28, 360, %r109;
	atom.shared.add.u32 	%r88, [%r87+4], 1;
$L__BB0_12:
	add.s32 	%r109, %r109, 8;
	add.s32 	%r108, %r108, 8;
	add.s64 	%rd29, %rd29, 8;
	add.s64 	%rd28, %rd28, 8;
	setp.ne.s32 	%p8, %r108, 364;
	@%p8 bra 	$L__BB0_8;
$L__BB0_13:
	setp.eq.s16 	%p9, %rs1, 2;
	bar.sync 	0;
	@%p9 bra 	$L__BB0_18;
	mul.wide.u32 	%rd19, %r117, 4;
	add.s64 	%rd30, %rd1, %rd19;
	mul.wide.u32 	%rd7, %r2, 4;
	shl.b32 	%r89, %r117, 2;
	add.s32 	%r111, %r68, %r89;
	neg.s32 	%r110, %r4;
	mad.lo.s32 	%r117, %r2, %r4, %r117;
$L__BB0_15:
	.pragma "nounroll";
	ld.shared.u32 	%r36, [%r111];
	setp.lt.s32 	%p10, %r36, 1;
	@%p10 bra 	$L__BB0_17;
	atom.global.add.u32 	%r91, [%rd30], %r36;
$L__BB0_17:
	add.s64 	%rd30, %rd30, %rd7;
	add.s32 	%r111, %r111, %r14;
	add.s32 	%r110, %r110, 1;
	setp.ne.s32 	%p11, %r110, 0;
	@%p11 bra 	$L__BB0_15;
$L__BB0_18:
	shl.b32 	%r92, %r2, 1;
	add.s32 	%r116, %r117, %r92;
	mad.lo.s32 	%r115, %r2, 3, %r117;
	add.s32 	%r114, %r2, %r117;
	shl.b32 	%r93, %r117, 2;
	add.s32 	%r113, %r68, %r93;
$L__BB0_19:
	ld.shared.u32 	%r49, [%r113];
	setp.lt.s32 	%p12, %r49, 1;
	@%p12 bra 	$L__BB0_21;
	mul.wide.u32 	%rd20, %r117, 4;
	add.s64 	%rd21, %rd1, %rd20;
	atom.global.add.u32 	%r95, [%rd21], %r49;
$L__BB0_21:
	add.s32 	%r96, %r113, %r14;
	ld.shared.u32 	%r50, [%r96];
	setp.lt.s32 	%p13, %r50, 1;
	@%p13 bra 	$L__BB0_23;
	mul.wide.u32 	%rd22, %r114, 4;
	add.s64 	%rd23, %rd1, %rd22;
	atom.global.add.u32 	%r97, [%rd23], %r50;
$L__BB0_23:
	add.s32 	%r51, %r117, %r2;
	add.s32 	%r98, %r113, %r17;
	ld.shared.u32 	%r52, [%r98];
	setp.lt.s32 	%p14, %r52, 1;
	@%p14 bra 	$L__BB0_25;
	mul.wide.u32 	%rd24, %r116, 4;
	add.s64 	%rd25, %rd1, %rd24;
	atom.global.add.u32 	%r99, [%rd25], %r52;
$L__BB0_25:
	add.s32 	%r53, %r51, %r2;
	add.s32 	%r100, %r113, %r18;
	ld.shared.u32 	%r54, [%r100];
	setp.lt.s32 	%p15, %r54, 1;
	@%p15 bra 	$L__BB0_27;
	mul.wide.u32 	%rd26, %r115, 4;
	add.s64 	%rd27, %rd1, %rd26;
	atom.global.add.u32 	%r101, [%rd27], %r54;
$L__BB0_27:
	add.s32 	%r102, %r53, %r2;
	add.s32 	%r117, %r102, %r2;
	add.s32 	%r116, %r116, %r14;
	add.s32 	%r115, %r115, %r14;
	add.s32 	%r114, %r114, %r14;
	add.s32 	%r113, %r113, %r16;
	setp.lt.u32 	%p16, %r117, 12240;
	@%p16 bra 	$L__BB0_19;
	ret;

}


// ===== COMPILED SASS (sm_100) =====

	.target	sm_100

	.elftype	@"ET_EXEC"


//--------------------- .note.nv.tkinfo           --------------------------
	.section	.note.nv.tkinfo,"",@"SHT_NOTE"
	.sectionflags	@"SHF_NOTE_NV_TKINFO"
	.tkinfo
        /*0018*/ 	.word	0x00000002
        /*0030*/ 	.string	""
        /*0030*/ 	.string	"ptxas"
        /*0030*/ 	.string	"Cuda compilation tools, release 13.0, V13.0.88"
        /*0030*/ 	.string	"Build cuda_13.0.r13.0/compiler.36424714_0"
        /*0030*/ 	.string	"-arch sm_100 -m 64 "



//--------------------- .note.nv.cuinfo           --------------------------
	.section	.note.nv.cuinfo,"",@"SHT_NOTE"
	.sectionflags	@"SHF_NOTE_NV_CUINFO"
        /*0018*/ 	.short	0x0002
        /*001a*/ 	.short	0x0064
        /*001c*/ 	.short	0x0082
	.zero		2


//--------------------- .nv.info                  --------------------------
	.section	.nv.info,"",@"SHT_CUDA_INFO"
	.align	4


	//----- nvinfo : EIATTR_REGCOUNT
	.align		4
        /*0000*/ 	.byte	0x04, 0x2f
        /*0002*/ 	.short	(.L_3 - .L_2)
	.align		4
.L_2:
        /*0004*/ 	.word	index@(_Z13GPU_HoughTranPhiiPiff)
        /*0008*/ 	.word	0x0000001a


	//----- nvinfo : EIATTR_FRAME_SIZE
	.align		4
.L_3:
        /*000c*/ 	.byte	0x04, 0x11
        /*000e*/ 	.short	(.L_5 - .L_4)
	.align		4
.L_4:
        /*0010*/ 	.word	index@($__internal_1_$__cuda_sm3x_div_rn_noftz_f32_slowpath)
        /*0014*/ 	.word	0x00000000


	//----- nvinfo : EIATTR_FRAME_SIZE
	.align		4
.L_5:
        /*0018*/ 	.byte	0x04, 0x11
        /*001a*/ 	.short	(.L_7 - .L_6)
	.align		4
.L_6:
        /*001c*/ 	.word	index@($__internal_0_$__cuda_sm20_div_u16)
        /*0020*/ 	.word	0x00000000


	//----- nvinfo : EIATTR_FRAME_SIZE
	.align		4
.L_7:
        /*0024*/ 	.byte	0x04, 0x11
        /*0026*/ 	.short	(.L_9 - .L_8)
	.align		4
.L_8:
        /*0028*/ 	.word	index@(_Z13GPU_HoughTranPhiiPiff)
        /*002c*/ 	.word	0x00000000


	//----- nvinfo : EIATTR_MIN_STACK_SIZE
	.align		4
.L_9:
        /*0030*/ 	.byte	0x04, 0x12
        /*0032*/ 	.short	(.L_11 - .L_10)
	.align		4
.L_10:
        /*0034*/ 	.word	index@(_Z13GPU_HoughTranPhiiPiff)
        /*0038*/ 	.word	0x00000000
.L_11:


//--------------------- .nv.compat                --------------------------
	.section	.nv.compat,"",@"SHT_CUDA_COMPAT_INFO"
	.align	4
        /*0000*/ 	.byte	0x02, 0x09, 0x00, 0x00, 0x02, 0x02, 0x01, 0x00, 0x02, 0x05, 0x05, 0x00, 0x03, 0x07, 0x01, 0x01
        /*0010*/ 	.byte	0x02, 0x03, 0x00, 0x00, 0x02, 0x06, 0x01, 0x00, 0x04, 0x0b, 0x08, 0x00, 0x01, 0x00, 0x00, 0x00
        /*0020*/ 	.byte	0x00, 0x00, 0x00, 0x00


//--------------------- .nv.info._Z13GPU_HoughTranPhiiPiff --------------------------
	.section	.nv.info._Z13GPU_HoughTranPhiiPiff,"",@"SHT_CUDA_INFO"
	.sectionflags	@""
	.align	4


	//----- nvinfo : EIATTR_CUDA_API_VERSION
	.align		4
        /*0000*/ 	.byte	0x04, 0x37
        /*0002*/ 	.short	(.L_13 - .L_12)
.L_12:
        /*0004*/ 	.word	0x00000082


	//----- nvinfo : EIATTR_KPARAM_INFO
	.align		4
.L_13:
        /*0008*/ 	.byte	0x04, 0x17
        /*000a*/ 	.short	(.L_15 - .L_14)
.L_14:
        /*000c*/ 	.word	0x00000000
        /*0010*/ 	.short	0x0005
        /*0012*/ 	.short	0x001c
        /*0014*/ 	.byte	0x00, 0xf0, 0x11, 0x00


	//----- nvinfo : EIATTR_KPARAM_INFO
	.align		4
.L_15:
        /*0018*/ 	.byte	0x04, 0x17
        /*001a*/ 	.short	(.L_17 - .L_16)
.L_16:
        /*001c*/ 	.word	0x00000000
        /*0020*/ 	.short	0x0004
        /*0022*/ 	.short	0x0018
        /*0024*/ 	.byte	0x00, 0xf0, 0x11, 0x00


	//----- nvinfo : EIATTR_KPARAM_INFO
	.align		4
.L_17:
        /*0028*/ 	.byte	0x04, 0x17
        /*002a*/ 	.short	(.L_19 - .L_18)
.L_18:
        /*002c*/ 	.word	0x00000000
        /*0030*/ 	.short	0x0003
        /*0032*/ 	.short	0x0010
        /*0034*/ 	.byte	0x00, 0xf5, 0x21, 0x00


	//----- nvinfo : EIATTR_KPARAM_INFO
	.align		4
.L_19:
        /*0038*/ 	.byte	0x04, 0x17
        /*003a*/ 	.short	(.L_21 - .L_20)
.L_20:
        /*003c*/ 	.word	0x00000000
        /*0040*/ 	.short	0x0002
        /*0042*/ 	.short	0x000c
        /*0044*/ 	.byte	0x00, 0xf0, 0x11, 0x00


	//----- nvinfo : EIATTR_KPARAM_INFO
	.align		4
.L_21:
        /*0048*/ 	.byte	0x04, 0x17
        /*004a*/ 	.short	(.L_23 - .L_22)
.L_22:
        /*004c*/ 	.word	0x00000000
        /*0050*/ 	.short	0x0001
        /*0052*/ 	.short	0x0008
        /*0054*/ 	.byte	0x00, 0xf0, 0x11, 0x00


	//----- nvinfo : EIATTR_KPARAM_INFO
	.align		4
.L_23:
        /*0058*/ 	.byte	0x04, 0x17
        /*005a*/ 	.short	(.L_25 - .L_24)
.L_24:
        /*005c*/ 	.word	0x00000000
        /*0060*/ 	.short	0x0000
        /*0062*/ 	.short	0x0000
        /*0064*/ 	.byte	0x00, 0xf5, 0x21, 0x00


	//----- nvinfo : EIATTR_SPARSE_MMA_MASK
	.align		4
.L_25:
        /*0068*/ 	.byte	0x03, 0x50
        /*006a*/ 	.short	0x0000


	//----- nvinfo : EIATTR_MAXREG_COUNT
	.align		4
        /*006c*/ 	.byte	0x03, 0x1b
        /*006e*/ 	.short	0x00ff


	//----- nvinfo : EIATTR_NUM_BARRIERS
	.align		4
        /*0070*/ 	.byte	0x02, 0x4c
        /*0072*/ 	.byte	0x01
	.zero		1


	//----- nvinfo : EIATTR_MERCURY_ISA_VERSION
	.align		4
        /*0074*/ 	.byte	0x03, 0x5f
        /*0076*/ 	.short	0x0101


	//----- nvinfo : EIATTR_VRC_CTA_INIT_COUNT
	.align		4
        /*0078*/ 	.byte	0x02, 0x4a
	.zero		1
	.zero		1


	//----- nvinfo : EIATTR_EXIT_INSTR_OFFSETS
	.align		4
        /*007c*/ 	.byte	0x04, 0x1c
        /*007e*/ 	.short	(.L_27 - .L_26)


	//   ....[0]....
.L_26:
        /*0080*/ 	.word	0x00000dd0


	//----- nvinfo : EIATTR_CRS_STACK_SIZE
	.align		4
.L_27:
        /*0084*/ 	.byte	0x04, 0x1e
        /*0086*/ 	.short	(.L_29 - .L_28)
.L_28:
        /*0088*/ 	.word	0x00000000


	//----- nvinfo : EIATTR_CBANK_PARAM_SIZE
	.align		4
.L_29:
        /*008c*/ 	.byte	0x03, 0x19
        /*008e*/ 	.short	0x0020


	//----- nvinfo : EIATTR_PARAM_CBANK
	.align		4
        /*0090*/ 	.byte	0x04, 0x0a
        /*0092*/ 	.short	(.L_31 - .L_30)
	.align		4
.L_30:
        /*0094*/ 	.word	index@(.nv.constant0._Z13GPU_HoughTranPhiiPiff)
        /*0098*/ 	.short	0x0380
        /*009a*/ 	.short	0x0020


	//----- nvinfo : EIATTR_SW_WAR
	.align		4
.L_31:
        /*009c*/ 	.byte	0x04, 0x36
        /*009e*/ 	.short	(.L_33 - .L_32)
.L_32:
        /*00a0*/ 	.word	0x00000008
.L_33:


//--------------------- .nv.callgraph             --------------------------
	.section	.nv.callgraph,"",@"SHT_CUDA_CALLGRAPH"
	.align	4
	.sectionentsize	8
	.align		4
        /*0000*/ 	.word	0x00000000
	.align		4
        /*0004*/ 	.word	0xffffffff
	.align		4
        /*0008*/ 	.word	0x00000000
	.align		4
        /*000c*/ 	.word	0xfffffffe
	.align		4
        /*0010*/ 	.word	0x00000000
	.align		4
        /*0014*/ 	.word	0xfffffffd
	.align		4
        /*0018*/ 	.word	0x00000000
	.align		4
        /*001c*/ 	.word	0xfffffffc


//--------------------- .nv.constant3             --------------------------
	.section	.nv.constant3,"a",@progbits
	.align	4
.nv.constant3:
	.type		d_Cos,@object
	.size		d_Cos,(d_Sin - d_Cos)
d_Cos:
	.zero		360
	.type		d_Sin,@object
	.size		d_Sin,(.L_1 - d_Sin)
d_Sin:
	.zero		360
.L_1:


//--------------------- .text._Z13GPU_HoughTranPhiiPiff --------------------------
	.section	.text._Z13GPU_HoughTranPhiiPiff,"ax",@progbits
	.align	128
        .global         _Z13GPU_HoughTranPhiiPiff
        .type           _Z13GPU_HoughTranPhiiPiff,@function
        .size           _Z13GPU_HoughTranPhiiPiff,(.L_x_42 - _Z13GPU_HoughTranPhiiPiff)
        .other          _Z13GPU_HoughTranPhiiPiff,@"STO_CUDA_ENTRY STV_DEFAULT"
_Z13GPU_HoughTranPhiiPiff:
.text._Z13GPU_HoughTranPhiiPiff:
[----:B------:R-:W-:Y:S01]  /*0000*/  LDC R1, c[0x0][0x37c] ;  /* 0x0000df00ff017b82 */ /* 0x000fe20000000800 */
[----:B------:R-:W0:Y:S07]  /*0010*/  S2R R7, SR_TID.X ;  /* 0x0000000000077919 */ /* 0x000e2e0000002100 */
[----:B------:R-:W1:Y:S01]  /*0020*/  LDC R6, c[0x0][0x360] ;  /* 0x0000d800ff067b82 */ /* 0x000e620000000800 */
[----:B------:R-:W-:-:S07]  /*0030*/  MOV R10, 0xd0 ;  /* 0x000000d0000a7802 */ /* 0x000fce0000000f00 */
[----:B------:R-:W2:Y:S01]  /*0040*/  S2UR UR4, SR_CTAID.X ;  /* 0x00000000000479c3 */ /* 0x000ea20000002500 */
[C---:B-1----:R-:W-:Y:S01]  /*0050*/  LOP3.LUT R2, R6.reuse, 0xffff, RZ, 0xc0, !PT ;  /* 0x0000ffff06027812 */ /* 0x042fe200078ec0ff */
[----:B0-----:R-:W-:Y:S02]  /*0060*/  IMAD.IADD R0, R7, 0x1, R6 ;  /* 0x0000000107007824 */ /* 0x001fe400078e0206 */
[----:B--2---:R-:W-:Y:S02]  /*0070*/  IMAD R5, R6, UR4, R7 ;  /* 0x0000000406057c24 */ /* 0x004fe4000f8e0207 */
[----:B------:R-:W-:-:S05]  /*0080*/  IMAD.MOV R0, RZ, RZ, -R0 ;  /* 0x000000ffff007224 */ /* 0x000fca00078e0a00 */
[----:B------:R-:W-:-:S05]  /*0090*/  PRMT R0, R0, 0x7710, RZ ;  /* 0x0000771000007816 */ /* 0x000fca00000000ff */
[----:B------:R-:W-:-:S05]  /*00a0*/  VIADD R0, R0, 0x2fcf ;  /* 0x00002fcf00007836 */ /* 0x000fca0000000000 */
[----:B------:R-:W-:-:S07]  /*00b0*/  LOP3.LUT R0, R0, 0xffff, RZ, 0xc0, !PT ;  /* 0x0000ffff00007812 */ /* 0x000fce00078ec0ff */
[----:B------:R-:W-:Y:S05]  /*00c0*/  CALL.REL.NOINC `($__internal_0_$__cuda_sm20_div_u16) ;  /* 0x0000000c00447944 */ /* 0x000fea0003c00000 */
[----:B------:R-:W-:Y:S01]  /*00d0*/  LOP3.LUT R9, R9, 0x3, RZ, 0xc0, !PT ;  /* 0x0000000309097812 */ /* 0x000fe200078ec0ff */
[----:B------:R-:W-:Y:S01]  /*00e0*/  BSSY.RECONVERGENT B0, `(.L_x_0) ;  /* 0x0000010000007945 */ /* 0x000fe20003800200 */
[----:B------:R-:W-:Y:S02]  /*00f0*/  IMAD.MOV.U32 R3, RZ, RZ, R7 ;  /* 0x000000ffff037224 */ /* 0x000fe400078e0007 */
[C---:B------:R-:W-:Y:S02]  /*0100*/  ISETP.NE.AND P0, PT, R9.reuse, 0x2, PT ;  /* 0x000000020900780c */ /* 0x040fe40003f05270 */
[----:B------:R-:W-:-:S11]  /*0110*/  LOP3.LUT R8, R9, 0x2, RZ, 0x3c, !PT ;  /* 0x0000000209087812 */ /* 0x000fd600078e3cff */
[----:B------:R-:W-:Y:S05]  /*0120*/  @!P0 BRA `(.L_x_1) ;  /* 0x00000000002c8947 */ /* 0x000fea0003800000 */
[----:B------:R-:W0:Y:S01]  /*0130*/  S2UR UR5, SR_CgaCtaId ;  /* 0x00000000000579c3 */ /* 0x000e220000008800 */
[----:B------:R-:W-:Y:S01]  /*0140*/  UMOV UR4, 0x400 ;  /* 0x0000040000047882 */ /* 0x000fe20000000000 */
[----:B------:R-:W-:Y:S02]  /*0150*/  IMAD R3, R8, R6, R7 ;  /* 0x0000000608037224 */ /* 0x000fe400078e0207 */
[----:B------:R-:W-:Y:S01]  /*0160*/  IMAD.MOV R0, RZ, RZ, -R8 ;  /* 0x000000ffff007224 */ /* 0x000fe200078e0a08 */
[----:B0-----:R-:W-:-:S06]  /*0170*/  ULEA UR4, UR5, UR4, 0x18 ;  /* 0x0000000405047291 */ /* 0x001fcc000f8ec0ff */
[----:B------:R-:W-:-:S07]  /*0180*/  LEA R11, R7, UR4, 0x2 ;  /* 0x00000004070b7c11 */ /* 0x000fce000f8e10ff */
.L_x_2:
[----:B------:R-:W-:Y:S01]  /*0190*/  VIADD R0, R0, 0x1 ;  /* 0x0000000100007836 */ /* 0x000fe20000000000 */
[----:B------:R0:W-:Y:S04]  /*01a0*/  STS [R11], RZ ;  /* 0x000000ff0b007388 */ /* 0x0001e80000000800 */
[----:B------:R-:W-:Y:S02]  /*01b0*/  ISETP.NE.AND P0, PT, R0, RZ, PT ;  /* 0x000000ff0000720c */ /* 0x000fe40003f05270 */
[----:B0-----:R-:W-:-:S11]  /*01c0*/  LEA R11, R6, R11, 0x2 ;  /* 0x0000000b060b7211 */ /* 0x001fd600078e10ff */
[----:B------:R-:W-:Y:S05]  /*01d0*/  @P0 BRA `(.L_x_2) ;  /* 0xfffffffc00ec0947 */ /* 0x000fea000383ffff */
.L_x_1:
[----:B------:R-:W-:Y:S05]  /*01e0*/  BSYNC.RECONVERGENT B0 ;  /* 0x0000000000007941 */ /* 0x000fea0003800200 */
.L_x_0:
[----:B------:R-:W0:Y:S01]  /*01f0*/  S2UR UR5, SR_CgaCtaId ;  /* 0x00000000000579c3 */ /* 0x000e220000008800 */
[----:B------:R-:W-:Y:S01]  /*0200*/  UMOV UR4, 0x400 ;  /* 0x0000040000047882 */ /* 0x000fe20000000000 */
[----:B------:R-:W-:Y:S01]  /*0210*/  BSSY.RECONVERGENT B0, `(.L_x_3) ;  /* 0x000000e000007945 */ /* 0x000fe20003800200 */
[----:B0-----:R-:W-:-:S06]  /*0220*/  ULEA UR4, UR5, UR4, 0x18 ;  /* 0x0000000405047291 */ /* 0x001fcc000f8ec0ff */
[----:B------:R-:W-:-:S07]  /*0230*/  LEA R11, R3, UR4, 0x2 ;  /* 0x00000004030b7c11 */ /* 0x000fce000f8e10ff */
.L_x_4:
[C-C-:B------:R-:W-:Y:S01]  /*0240*/  IMAD R0, R6.reuse, 0x4, R11.reuse ;  /* 0x0000000406007824 */ /* 0x140fe200078e020b */
[----:B------:R0:W-:Y:S01]  /*0250*/  STS [R11], RZ ;  /* 0x000000ff0b007388 */ /* 0x0001e20000000800 */
[C-C-:B------:R-:W-:Y:S02]  /*0260*/  IMAD R2, R6.reuse, 0x8, R11.reuse ;  /* 0x0000000806027824 */ /* 0x140fe400078e020b */
[C---:B------:R-:W-:Y:S01]  /*0270*/  IMAD R4, R6.reuse, 0xc, R11 ;  /* 0x0000000c06047824 */ /* 0x040fe200078e020b */
[----:B------:R1:W-:Y:S01]  /*0280*/  STS [R0], RZ ;  /* 0x000000ff00007388 */ /* 0x0003e20000000800 */
[----:B------:R-:W-:-:S03]  /*0290*/  IMAD R3, R6, 0x4, R3 ;  /* 0x0000000406037824 */ /* 0x000fc600078e0203 */
[----:B------:R1:W-:Y:S01]  /*02a0*/  STS [R2], RZ ;  /* 0x000000ff02007388 */ /* 0x0003e20000000800 */
[----:B0-----:R-:W-:Y:S01]  /*02b0*/  IMAD R11, R6, 0x10, R11 ;  /* 0x00000010060b7824 */ /* 0x001fe200078e020b */
[----:B------:R-:W-:Y:S02]  /*02c0*/  ISETP.GE.U32.AND P0, PT, R3, 0x2fd0, PT ;  /* 0x00002fd00300780c */ /* 0x000fe40003f06070 */
[----:B------:R1:W-:Y:S11]  /*02d0*/  STS [R4], RZ ;  /* 0x000000ff04007388 */ /* 0x0003f60000000800 */
[----:B-1----:R-:W-:Y:S05]  /*02e0*/  @!P0 BRA `(.L_x_4) ;  /* 0xfffffffc00d48947 */ /* 0x002fea000383ffff */
[----:B------:R-:W-:Y:S05]  /*02f0*/  BSYNC.RECONVERGENT B0 ;  /* 0x0000000000007941 */ /* 0x000fea0003800200 */
.L_x_3:
[----:B------:R-:W0:Y:S01]  /*0300*/  LDC.64 R2, c[0x0][0x388] ;  /* 0x0000e200ff027b82 */ /* 0x000e220000000a00 */
[----:B------:R-:W1:Y:S01]  /*0310*/  LDCU.64 UR6, c[0x0][0x358] ;  /* 0x00006b00ff0677ac */ /* 0x000e620008000a00 */
[----:B0-----:R-:W-:-:S06]  /*0320*/  IMAD R0, R3, R2, RZ ;  /* 0x0000000203007224 */ /* 0x001fcc00078e02ff */
[----:B------:R-:W-:Y:S01]  /*0330*/  BAR.SYNC.DEFER_BLOCKING 0x0 ;  /* 0x0000000000007b1d */ /* 0x000fe20000010000 */
[----:B------:R-:W-:-:S13]  /*0340*/  ISETP.GE.AND P0, PT, R5, R0, PT ;  /* 0x000000000500720c */ /* 0x000fda0003f06270 */
[----:B-1----:R-:W-:Y:S05]  /*0350*/  @P0 BRA `(.L_x_5) ;  /* 0x0000000400940947 */ /* 0x002fea0003800000 */
[----:B------:R-:W0:Y:S02]  /*0360*/  LDCU.64 UR8, c[0x0][0x380] ;  /* 0x00007000ff0877ac */ /* 0x000e240008000a00 */
[----:B0-----:R-:W-:-:S04]  /*0370*/  IADD3 R10, P0, PT, R5, UR8, RZ ;  /* 0x00000008050a7c10 */ /* 0x001fc8000ff1e0ff */
[----:B------:R-:W-:-:S05]  /*0380*/  LEA.HI.X.SX32 R11, R5, UR9, 0x1, P0 ;  /* 0x00000009050b7c11 */ /* 0x000fca00080f0eff */
[----:B------:R-:W2:Y:S01]  /*0390*/  LDG.E.U8 R10, desc[UR6][R10.64] ;  /* 0x000000060a0a7981 */ /* 0x000ea2000c1e1100 */
[----:B------:R-:W-:Y:S02]  /*03a0*/  IABS R15, R2 ;  /* 0x00000002000f7213 */ /* 0x000fe40000000000 */
[----:B------:R-:W-:Y:S02]  /*03b0*/  LEA.HI R3, R3, R3, RZ, 0x1 ;  /* 0x0000000303037211 */ /* 0x000fe400078f08ff */
[----:B------:R-:W0:Y:S08]  /*03c0*/  I2F.RP R0, R15 ;  /* 0x0000000f00007306 */ /* 0x000e300000209400 */
[----:B0-----:R-:W0:Y:S02]  /*03d0*/  MUFU.RCP R0, R0 ;  /* 0x0000000000007308 */ /* 0x001e240000001000 */
[----:B0-----:R-:W-:-:S06]  /*03e0*/  VIADD R12, R0, 0xffffffe ;  /* 0x0ffffffe000c7836 */ /* 0x001fcc0000000000 */
[----:B------:R0:W1:Y:S02]  /*03f0*/  F2I.FTZ.U32.TRUNC.NTZ R13, R12 ;  /* 0x0000000c000d7305 */ /* 0x000064000021f000 */
[----:B0-----:R-:W-:Y:S01]  /*0400*/  IMAD.MOV.U32 R12, RZ, RZ, RZ ;  /* 0x000000ffff0c7224 */ /* 0x001fe200078e00ff */
[----:B-1----:R-:W-:-:S05]  /*0410*/  IADD3 R4, PT, PT, RZ, -R13, RZ ;  /* 0x8000000dff047210 */ /* 0x002fca0007ffe0ff */
[----:B------:R-:W-:Y:S01]  /*0420*/  IMAD R17, R4, R15, RZ ;  /* 0x0000000f04117224 */ /* 0x000fe200078e02ff */
[----:B------:R-:W-:-:S03]  /*0430*/  IABS R4, R5 ;  /* 0x0000000500047213 */ /* 0x000fc60000000000 */
[----:B------:R-:W-:-:S06]  /*0440*/  IMAD.HI.U32 R13, R13, R17, R12 ;  /* 0x000000110d0d7227 */ /* 0x000fcc00078e000c */
[----:B------:R-:W-:-:S04]  /*0450*/  IMAD.HI.U32 R13, R13, R4, RZ ;  /* 0x000000040d0d7227 */ /* 0x000fc800078e00ff */
[----:B------:R-:W-:-:S04]  /*0460*/  IMAD.MOV R0, RZ, RZ, -R13 ;  /* 0x000000ffff007224 */ /* 0x000fc800078e0a0d */
[----:B------:R-:W-:-:S05]  /*0470*/  IMAD R0, R15, R0, R4 ;  /* 0x000000000f007224 */ /* 0x000fca00078e0204 */
[----:B------:R-:W-:-:S13]  /*0480*/  ISETP.GT.U32.AND P1, PT, R15, R0, PT ;  /* 0x000000000f00720c */ /* 0x000fda0003f24070 */
[----:B------:R-:W-:Y:S02]  /*0490*/  @!P1 IMAD.IADD R0, R0, 0x1, -R15 ;  /* 0x0000000100009824 */ /* 0x000fe400078e0a0f */
[----:B------:R-:W-:Y:S01]  /*04a0*/  @!P1 VIADD R13, R13, 0x1 ;  /* 0x000000010d0d9836 */ /* 0x000fe20000000000 */
[----:B------:R-:W-:Y:S02]  /*04b0*/  ISETP.NE.AND P1, PT, R2, RZ, PT ;  /* 0x000000ff0200720c */ /* 0x000fe40003f25270 */
[----:B------:R-:W-:Y:S02]  /*04c0*/  ISETP.GE.U32.AND P0, PT, R0, R15, PT ;  /* 0x0000000f0000720c */ /* 0x000fe40003f06070 */
[----:B------:R-:W-:-:S04]  /*04d0*/  LOP3.LUT R0, R5, R2, RZ, 0x3c, !PT ;  /* 0x0000000205007212 */ /* 0x000fc800078e3cff */
[----:B------:R-:W-:Y:S02]  /*04e0*/  ISETP.GE.AND P2, PT, R0, RZ, PT ;  /* 0x000000ff0000720c */ /* 0x000fe40003f46270 */
[----:B------:R-:W-:-:S04]  /*04f0*/  LEA.HI R0, R2, R2, RZ, 0x1 ;  /* 0x0000000202007211 */ /* 0x000fc800078f08ff */
[----:B------:R-:W-:Y:S01]  /*0500*/  SHF.R.S32.HI R0, RZ, 0x1, R0 ;  /* 0x00000001ff007819 */ /* 0x000fe20000011400 */
[----:B------:R-:W-:-:S06]  /*0510*/  @P0 VIADD R13, R13, 0x1 ;  /* 0x000000010d0d0836 */ /* 0x000fcc0000000000 */
[----:B------:R-:W-:Y:S02]  /*0520*/  @!P2 IADD3 R13, PT, PT, -R13, RZ, RZ ;  /* 0x000000ff0d0da210 */ /* 0x000fe40007ffe1ff */
[----:B------:R-:W-:-:S05]  /*0530*/  @!P1 LOP3.LUT R13, RZ, R2, RZ, 0x33, !PT ;  /* 0x00000002ff0d9212 */ /* 0x000fca00078e33ff */
[----:B------:R-:W-:-:S04]  /*0540*/  IMAD.MOV R4, RZ, RZ, -R13 ;  /* 0x000000ffff047224 */ /* 0x000fc800078e0a0d */
[-C--:B------:R-:W-:Y:S01]  /*0550*/  IMAD R5, R2, R4.reuse, R5 ;  /* 0x0000000402057224 */ /* 0x080fe200078e0205 */
[----:B------:R-:W-:-:S03]  /*0560*/  LEA.HI.SX32 R3, R3, R4, 0x1f ;  /* 0x0000000403037211 */ /* 0x000fc600078ffaff */
[----:B------:R-:W-:Y:S01]  /*0570*/  IMAD.IADD R0, R5, 0x1, -R0 ;  /* 0x0000000105007824 */ /* 0x000fe200078e0a00 */
[----:B--2---:R-:W-:-:S13]  /*0580*/  ISETP.NE.AND P0, PT, R10, RZ, PT ;  /* 0x000000ff0a00720c */ /* 0x004fda0003f05270 */
[----:B------:R-:W-:Y:S05]  /*0590*/  @!P0 BRA `(.L_x_5) ;  /* 0x0000000400048947 */ /* 0x000fea0003800000 */
[----:B------:R-:W0:Y:S01]  /*05a0*/  LDC.64 R4, c[0x0][0x398] ;  /* 0x0000e600ff047b82 */ /* 0x000e220000000a00 */
[----:B------:R-:W-:Y:S01]  /*05b0*/  I2FP.F32.S32 R10, R0 ;  /* 0x00000000000a7245 */ /* 0x000fe20000201400 */
[----:B------:R-:W-:Y:S01]  /*05c0*/  IMAD.MOV.U32 R12, RZ, RZ, 0x16c ;  /* 0x0000016cff0c7424 */ /* 0x000fe200078e00ff */
[----:B------:R-:W-:Y:S01]  /*05d0*/  I2FP.F32.S32 R11, R3 ;  /* 0x00000003000b7245 */ /* 0x000fe20000201400 */
[----:B------:R-:W-:Y:S01]  /*05e0*/  IMAD.MOV.U32 R13, RZ, RZ, 0x4 ;  /* 0x00000004ff0d7424 */ /* 0x000fe200078e00ff */
[----:B------:R-:W-:Y:S01]  /*05f0*/  MOV R15, UR4 ;  /* 0x00000004000f7c02 */ /* 0x000fe20008000f00 */
[----:B------:R-:W-:-:S07]  /*0600*/  IMAD.MOV.U32 R14, RZ, RZ, 0x4 ;  /* 0x00000004ff0e7424 */ /* 0x000fce00078e00ff */
.L_x_14:
[----:B012---:R-:W1:Y:S01]  /*0610*/  LDC R0, c[0x3][R12+-0x4] ;  /* 0x00ffff000c007b82 */ /* 0x007e620000000800 */
[----:B0-----:R-:W0:Y:S01]  /*0620*/  MUFU.RCP R2, R5 ;  /* 0x0000000500027308 */ /* 0x001e220000001000 */
[----:B------:R-:W-:Y:S01]  /*0630*/  VIADD R14, R14, 0x8 ;  /* 0x000000080e0e7836 */ /* 0x000fe20000000000 */
[----:B------:R-:W-:Y:S05]  /*0640*/  YIELD ;  /* 0x0000000000007946 */ /* 0x000fea0003800000 */
[----:B---3--:R-:W2:Y:S01]  /*0650*/  LDC R3, c[0x3][R13+-0x4] ;  /* 0x00ffff000d037b82 */ /* 0x008ea20000000800 */
[----:B------:R-:W-:Y:S01]  /*0660*/  BSSY.RECONVERGENT B0, `(.L_x_6) ;  /* 0x0000010000007945 */ /* 0x000fe20003800200 */
[----:B------:R-:W-:Y:S01]  /*0670*/  ISETP.NE.AND P2, PT, R14, 0x16c, PT ;  /* 0x0000016c0e00780c */ /* 0x000fe20003f45270 */
[----:B0-----:R-:W-:-:S04]  /*0680*/  FFMA R19, R2, -R5, 1 ;  /* 0x3f80000002137423 */ /* 0x001fc80000000805 */
[----:B------:R-:W-:Y:S01]  /*0690*/  FFMA R2, R2, R19, R2 ;  /* 0x0000001302027223 */ /* 0x000fe20000000002 */
[----:B-1----:R-:W-:Y:S02]  /*06a0*/  FMUL R17, R11, R0 ;  /* 0x000000000b117220 */ /* 0x002fe40000400000 */
[----:B------:R-:W0:Y:S02]  /*06b0*/  LDC R0, c[0x0][0x39c] ;  /* 0x0000e700ff007b82 */ /* 0x000e240000000800 */
[----:B--2---:R-:W-:-:S04]  /*06c0*/  FFMA R3, R10, R3, R17 ;  /* 0x000000030a037223 */ /* 0x004fc80000000011 */
[----:B------:R-:W-:-:S04]  /*06d0*/  FADD R3, R3, R4 ;  /* 0x0000000403037221 */ /* 0x000fc80000000000 */
[----:B------:R-:W1:Y:S01]  /*06e0*/  FCHK P0, R3, R5 ;  /* 0x0000000503007302 */ /* 0x000e620000000000 */
[----:B------:R-:W-:-:S04]  /*06f0*/  FFMA R16, R3, R2, RZ ;  /* 0x0000000203107223 */ /* 0x000fc800000000ff */
[----:B------:R-:W-:-:S04]  /*0700*/  FFMA R17, R16, -R5, R3 ;  /* 0x8000000510117223 */ /* 0x000fc80000000003 */
[----:B------:R-:W-:Y:S01]  /*0710*/  FFMA R16, R2, R17, R16 ;  /* 0x0000001102107223 */ /* 0x000fe20000000010 */
[----:B-1----:R-:W-:Y:S06]  /*0720*/  @!P0 BRA `(.L_x_7) ;  /* 0x00000000000c8947 */ /* 0x002fec0003800000 */
[----:B------:R-:W-:-:S07]  /*0730*/  MOV R16, 0x750 ;  /* 0x0000075000107802 */ /* 0x000fce0000000f00 */
[----:B0-----:R-:W-:Y:S05]  /*0740*/  CALL.REL.NOINC `($__internal_1_$__cuda_sm3x_div_rn_noftz_f32_slowpath) ;  /* 0x0000000400f07944 */ /* 0x001fea0003c00000 */
[----:B------:R-:W-:-:S07]  /*0750*/  IMAD.MOV.U32 R16, RZ, RZ, R2 ;  /* 0x000000ffff107224 */ /* 0x000fce00078e0002 */
.L_x_7:
[----:B------:R-:W-:Y:S05]  /*0760*/  BSYNC.RECONVERGENT B0 ;  /* 0x0000000000007941 */ /* 0x000fea0003800200 */
.L_x_6:
[----:B------:R-:W1:Y:S01]  /*0770*/  LDC R2, c[0x3][R12] ;  /* 0x00c000000c027b82 */ /* 0x000e620000000800 */
[----:B------:R-:W2:Y:S01]  /*0780*/  F2I.TRUNC.NTZ R16, R16 ;  /* 0x0000001000107305 */ /* 0x000ea2000020f100 */
[----:B------:R-:W-:Y:S06]  /*0790*/  BSSY.RECONVERGENT B0, `(.L_x_8) ;  /* 0x000000f000007945 */ /* 0x000fec0003800200 */
[----:B------:R-:W3:Y:S01]  /*07a0*/  LDC R3, c[0x3][R13] ;  /* 0x00c000000d037b82 */ /* 0x000ee20000000800 */
[----:B------:R-:W4:Y:S01]  /*07b0*/  MUFU.RCP R18, R5 ;  /* 0x0000000500127308 */ /* 0x000f220000001000 */
[----:B--2---:R-:W-:Y:S01]  /*07c0*/  ISETP.GT.U32.AND P1, PT, R16, 0x87, PT ;  /* 0x000000871000780c */ /* 0x004fe20003f24070 */
[----:B-1----:R-:W-:-:S04]  /*07d0*/  FMUL R17, R11, R2 ;  /* 0x000000020b117220 */ /* 0x002fc80000400000 */
[----:B---3--:R-:W-:Y:S01]  /*07e0*/  FFMA R3, R10, R3, R17 ;  /* 0x000000030a037223 */ /* 0x008fe20000000011 */
[----:B----4-:R-:W-:-:S03]  /*07f0*/  FFMA R17, R18, -R5, 1 ;  /* 0x3f80000012117423 */ /* 0x010fc60000000805 */
[----:B------:R-:W-:Y:S01]  /*0800*/  FADD R20, R3, R4 ;  /* 0x0000000403147221 */ /* 0x000fe20000000000 */
[----:B------:R-:W-:-:S03]  /*0810*/  FFMA R2, R18, R17, R18 ;  /* 0x0000001112027223 */ /* 0x000fc60000000012 */
[----:B------:R1:W2:Y:S01]  /*0820*/  FCHK P0, R20, R5 ;  /* 0x0000000514007302 */ /* 0x0002a20000000000 */
[----:B------:R-:W-:-:S04]  /*0830*/  FFMA R17, R2, R20, RZ ;  /* 0x0000001402117223 */ /* 0x000fc800000000ff */
[----:B------:R-:W-:Y:S01]  /*0840*/  FFMA R18, R17, -R5, R20 ;  /* 0x8000000511127223 */ /* 0x000fe20000000014 */
[----:B------:R-:W-:Y:S06]  /*0850*/  @P1 BRA `(.L_x_9) ;  /* 0x0000000000081947 */ /* 0x000fec0003800000 */
[----:B------:R-:W-:-:S05]  /*0860*/  IMAD R3, R16, 0x168, R15 ;  /* 0x0000016810037824 */ /* 0x000fca00078e020f */
[----:B------:R3:W-:Y:S02]  /*0870*/  ATOMS.POPC.INC.32 RZ, [R3+URZ] ;  /* 0x0000000003ff7f8c */ /* 0x0007e4000d8000ff */
.L_x_9:
[----:B------:R-:W-:Y:S05]  /*0880*/  BSYNC.RECONVERGENT B0 ;  /* 0x0000000000007941 */ /* 0x000fea0003800200 */
.L_x_8:
[----:B------:R-:W-:Y:S01]  /*0890*/  BSSY.RECONVERGENT B0, `(.L_x_10) ;  /* 0x0000006000007945 */ /* 0x000fe20003800200 */
[----:B------:R-:W-:-:S03]  /*08a0*/  FFMA R2, R2, R18, R17 ;  /* 0x0000001202027223 */ /* 0x000fc60000000011 */
[----:B--2---:R-:W-:Y:S05]  /*08b0*/  @!P0 BRA `(.L_x_11) ;  /* 0x00000000000c8947 */ /* 0x004fea0003800000 */
[----:B---3--:R-:W-:Y:S01]  /*08c0*/  IMAD.MOV.U32 R3, RZ, RZ, R20 ;  /* 0x000000ffff037224 */ /* 0x008fe200078e0014 */
[----:B------:R-:W-:-:S07]  /*08d0*/  MOV R16, 0x8f0 ;  /* 0x000008f000107802 */ /* 0x000fce0000000f00 */
[----:B01----:R-:W-:Y:S05]  /*08e0*/  CALL.REL.NOINC `($__internal_1_$__cuda_sm3x_div_rn_noftz_f32_slowpath) ;  /* 0x0000000400887944 */ /* 0x003fea0003c00000 */
.L_x_11:
[----:B------:R-:W-:Y:S05]  /*08f0*/  BSYNC.RECONVERGENT B0 ;  /* 0x0000000000007941 */ /* 0x000fea0003800200 */
.L_x_10:
[----:B------:R-:W2:Y:S01]  /*0900*/  F2I.TRUNC.NTZ R2, R2 ;  /* 0x0000000200027305 */ /* 0x000ea2000020f100 */
[----:B------:R-:W-:Y:S01]  /*0910*/  BSSY.RECONVERGENT B0, `(.L_x_12) ;  /* 0x0000005000007945 */ /* 0x000fe20003800200 */
[----:B--2---:R-:W-:-:S13]  /*0920*/  ISETP.GT.U32.AND P0, PT, R2, 0x87, PT ;  /* 0x000000870200780c */ /* 0x004fda0003f04070 */
[----:B------:R-:W-:Y:S05]  /*0930*/  @P0 BRA `(.L_x_13) ;  /* 0x0000000000080947 */ /* 0x000fea0003800000 */
[----:B0-----:R-:W-:-:S05]  /*0940*/  IMAD R0, R2, 0x168, R15 ;  /* 0x0000016802007824 */ /* 0x001fca00078e020f */
[----:B------:R2:W-:Y:S02]  /*0950*/  ATOMS.POPC.INC.32 RZ, [R0+URZ+0x4] ;  /* 0x0000040000ff7f8c */ /* 0x0005e4000d8000ff */
.L_x_13:
[----:B------:R-:W-:Y:S05]  /*0960*/  BSYNC.RECONVERGENT B0 ;  /* 0x0000000000007941 */ /* 0x000fea0003800200 */
.L_x_12:
[----:B------:R-:W-:Y:S01]  /*0970*/  VIADD R15, R15, 0x8 ;  /* 0x000000080f0f7836 */ /* 0x000fe20000000000 */
[----:B------:R-:W-:Y:S01]  /*0980*/  IADD3 R13, PT, PT, R13, 0x8, RZ ;  /* 0x000000080d0d7810 */ /* 0x000fe20007ffe0ff */
[----:B------:R-:W-:Y:S01]  /*0990*/  VIADD R12, R12, 0x8 ;  /* 0x000000080c0c7836 */ /* 0x000fe20000000000 */
[----:B------:R-:W-:Y:S06]  /*09a0*/  @P2 BRA `(.L_x_14) ;  /* 0xfffffffc00182947 */ /* 0x000fec000383ffff */
.L_x_5:
[----:B------:R-:W-:Y:S01]  /*09b0*/  ISETP.NE.AND P0, PT, R9, 0x2, PT ;  /* 0x000000020900780c */ /* 0x000fe20003f05270 */
[----:B------:R-:W-:Y:S05]  /*09c0*/  WARPSYNC.ALL ;  /* 0x0000000000007948 */ /* 0x000fea0003800000 */
[----:B------:R-:W-:Y:S06]  /*09d0*/  BAR.SYNC.DEFER_BLOCKING 0x0 ;  /* 0x0000000000007b1d */ /* 0x000fec0000010000 */
[----:B------:R-:W-:Y:S04]  /*09e0*/  BSSY.RECONVERGENT B0, `(.L_x_15) ;  /* 0x0000012000007945 */ /* 0x000fe80003800200 */
[----:B------:R-:W-:Y:S05]  /*09f0*/  @!P0 BRA `(.L_x_16) ;  /* 0x0000000000408947 */ /* 0x000fea0003800000 */
[----:B---3--:R-:W3:Y:S01]  /*0a00*/  LDC.64 R2, c[0x0][0x390] ;  /* 0x0000e400ff027b82 */ /* 0x008ee20000000a00 */
[C---:B-1----:R-:W-:Y:S01]  /*0a10*/  LEA R5, R7.reuse, UR4, 0x2 ;  /* 0x0000000407057c11 */ /* 0x042fe2000f8e10ff */
[----:B0-2---:R-:W-:Y:S02]  /*0a20*/  IMAD.MOV R0, RZ, RZ, -R8 ;  /* 0x000000ffff007224 */ /* 0x005fe400078e0a08 */
[----:B---3--:R-:W-:-:S04]  /*0a30*/  IMAD.WIDE.U32 R2, R7, 0x4, R2 ;  /* 0x0000000407027825 */ /* 0x008fc800078e0002 */
[----:B------:R-:W-:-:S07]  /*0a40*/  IMAD R7, R8, R6, R7 ;  /* 0x0000000608077224 */ /* 0x000fce00078e0207 */
.L_x_19:
[----:B------:R-:W0:Y:S01]  /*0a50*/  LDS R9, [R5] ;  /* 0x0000000005097984 */ /* 0x000e220000000800 */
[----:B------:R-:W-:Y:S01]  /*0a60*/  VIADD R0, R0, 0x1 ;  /* 0x0000000100007836 */ /* 0x000fe20000000000 */
[----:B------:R-:W-:Y:S04]  /*0a70*/  BSSY.RECONVERGENT B1, `(.L_x_17) ;  /* 0x0000005000017945 */ /* 0x000fe80003800200 */
[----:B------:R-:W-:Y:S02]  /*0a80*/  ISETP.NE.AND P1, PT, R0, RZ, PT ;  /* 0x000000ff0000720c */ /* 0x000fe40003f25270 */
[----:B0-----:R-:W-:-:S13]  /*0a90*/  ISETP.GE.AND P0, PT, R9, 0x1, PT ;  /* 0x000000010900780c */ /* 0x001fda0003f06270 */
[----:B------:R-:W-:Y:S05]  /*0aa0*/  @!P0 BRA `(.L_x_18) ;  /* 0x0000000000048947 */ /* 0x000fea0003800000 */
[----:B------:R0:W-:Y:S02]  /*0ab0*/  REDG.E.ADD.STRONG.GPU desc[UR6][R2.64], R9 ;  /* 0x000000090200798e */ /* 0x0001e4000c12e106 */
.L_x_18:
[----:B------:R-:W-:Y:S05]  /*0ac0*/  BSYNC.RECONVERGENT B1 ;  /* 0x0000000000017941 */ /* 0x000fea0003800200 */
.L_x_17:
[C---:B------:R-:W-:Y:S02]  /*0ad0*/  IMAD R5, R6.reuse, 0x4, R5 ;  /* 0x0000000406057824 */ /* 0x040fe400078e0205 */
[----:B0-----:R-:W-:Y:S01]  /*0ae0*/  IMAD.WIDE.U32 R2, R6, 0x4, R2 ;  /* 0x0000000406027825 */ /* 0x001fe200078e0002 */
[----:B------:R-:W-:Y:S06]  /*0af0*/  @P1 BRA `(.L_x_19) ;  /* 0xfffffffc00d41947 */ /* 0x000fec000383ffff */
.L_x_16:
[----:B------:R-:W-:Y:S05]  /*0b00*/  BSYNC.RECONVERGENT B0 ;  /* 0x0000000000007941 */ /* 0x000fea0003800200 */
.L_x_15:
[----:B---3--:R-:W3:Y:S01]  /*0b10*/  LDC.64 R2, c[0x0][0x390] ;  /* 0x0000e400ff027b82 */ /* 0x008ee20000000a00 */
[C-C-:B------:R-:W-:Y:S01]  /*0b20*/  IMAD R9, R6.reuse, 0x2, R7.reuse ;  /* 0x0000000206097824 */ /* 0x140fe200078e0207 */
[C---:B------:R-:W-:Y:S01]  /*0b30*/  LEA R15, R7.reuse, UR4, 0x2 ;  /* 0x00000004070f7c11 */ /* 0x040fe2000f8e10ff */
[----:B------:R-:W-:Y:S02]  /*0b40*/  IMAD R11, R6, 0x3, R7 ;  /* 0x00000003060b7824 */ /* 0x000fe400078e0207 */
[----:B------:R-:W-:-:S07]  /*0b50*/  IMAD.IADD R13, R7, 0x1, R6 ;  /* 0x00000001070d7824 */ /* 0x000fce00078e0206 */
.L_x_28:
[----:B0---4-:R-:W4:Y:S01]  /*0b60*/  LDS R17, [R15] ;  /* 0x000000000f117984 */ /* 0x011f220000000800 */
[C---:B0-2---:R-:W-:Y:S01]  /*0b70*/  LEA R0, R6.reuse, R15, 0x2 ;  /* 0x0000000f06007211 */ /* 0x045fe200078e10ff */
[C-C-:B-1----:R-:W-:Y:S01]  /*0b80*/  IMAD R4, R6.reuse, 0x8, R15.reuse ;  /* 0x0000000806047824 */ /* 0x142fe200078e020f */
[----:B------:R-:W-:Y:S01]  /*0b90*/  BSSY.RECONVERGENT B0, `(.L_x_20) ;  /* 0x000000c000007945 */ /* 0x000fe20003800200 */
[----:B-1----:R-:W-:Y:S02]  /*0ba0*/  IMAD R5, R6, 0xc, R15 ;  /* 0x0000000c06057824 */ /* 0x002fe400078e020f */
[----:B------:R-:W0:Y:S04]  /*0bb0*/  LDS R19, [R0] ;  /* 0x0000000000137984 */ /* 0x000e280000000800 */
[----:B------:R-:W1:Y:S04]  /*0bc0*/  LDS R21, [R4] ;  /* 0x0000000004157984 */ /* 0x000e680000000800 */
[----:B------:R-:W2:Y:S01]  /*0bd0*/  LDS R23, [R5] ;  /* 0x0000000005177984 */ /* 0x000ea20000000800 */
[----:B----4-:R-:W-:-:S02]  /*0be0*/  ISETP.GE.AND P0, PT, R17, 0x1, PT ;  /* 0x000000011100780c */ /* 0x010fc40003f06270 */
[----:B0-----:R-:W-:Y:S02]  /*0bf0*/  ISETP.GE.AND P1, PT, R19, 0x1, PT ;  /* 0x000000011300780c */ /* 0x001fe40003f26270 */
[----:B-1----:R-:W-:Y:S02]  /*0c00*/  ISETP.GE.AND P2, PT, R21, 0x1, PT ;  /* 0x000000011500780c */ /* 0x002fe40003f46270 */
[----:B--2---:R-:W-:-:S07]  /*0c10*/  ISETP.GE.AND P3, PT, R23, 0x1, PT ;  /* 0x000000011700780c */ /* 0x004fce0003f66270 */
[----:B------:R-:W-:Y:S06]  /*0c20*/  @!P0 BRA `(.L_x_21) ;  /* 0x0000000000088947 */ /* 0x000fec0003800000 */
[----:B---3--:R-:W-:-:S05]  /*0c30*/  IMAD.WIDE.U32 R4, R7, 0x4, R2 ;  /* 0x0000000407047825 */ /* 0x008fca00078e0002 */
[----:B------:R0:W-:Y:S02]  /*0c40*/  REDG.E.ADD.STRONG.GPU desc[UR6][R4.64], R17 ;  /* 0x000000110400798e */ /* 0x0001e4000c12e106 */
.L_x_21:
[----:B------:R-:W-:Y:S05]  /*0c50*/  BSYNC.RECONVERGENT B0 ;  /* 0x0000000000007941 */ /* 0x000fea0003800200 */
.L_x_20:
[----:B------:R-:W-:Y:S04]  /*0c60*/  BSSY.RECONVERGENT B0, `(.L_x_22) ;  /* 0x0000004000007945 */ /* 0x000fe80003800200 */
[----:B------:R-:W-:Y:S05]  /*0c70*/  @!P1 BRA `(.L_x_23) ;  /* 0x0000000000089947 */ /* 0x000fea0003800000 */
[----:B0--3--:R-:W-:-:S05]  /*0c80*/  IMAD.WIDE.U32 R4, R13, 0x4, R2 ;  /* 0x000000040d047825 */ /* 0x009fca00078e0002 */
[----:B------:R1:W-:Y:S02]  /*0c90*/  REDG.E.ADD.STRONG.GPU desc[UR6][R4.64], R19 ;  /* 0x000000130400798e */ /* 0x0003e4000c12e106 */
.L_x_23:
[----:B------:R-:W-:Y:S05]  /*0ca0*/  BSYNC.RECONVERGENT B0 ;  /* 0x0000000000007941 */ /* 0x000fea0003800200 */
.L_x_22:
[----:B------:R-:W-:Y:S04]  /*0cb0*/  BSSY.RECONVERGENT B0, `(.L_x_24) ;  /* 0x0000004000007945 */ /* 0x000fe80003800200 */
[----:B------:R-:W-:Y:S05]  /*0cc0*/  @!P2 BRA `(.L_x_25) ;  /* 0x000000000008a947 */ /* 0x000fea0003800000 */
[----:B01-3--:R-:W-:-:S05]  /*0cd0*/  IMAD.WIDE.U32 R4, R9, 0x4, R2 ;  /* 0x0000000409047825 */ /* 0x00bfca00078e0002 */
[----:B------:R2:W-:Y:S02]  /*0ce0*/  REDG.E.ADD.STRONG.GPU desc[UR6][R4.64], R21 ;  /* 0x000000150400798e */ /* 0x0005e4000c12e106 */
.L_x_25:
[----:B------:R-:W-:Y:S05]  /*0cf0*/  BSYNC.RECONVERGENT B0 ;  /* 0x0000000000007941 */ /* 0x000fea0003800200 */
.L_x_24:
[----:B------:R-:W-:Y:S01]  /*0d00*/  BSSY.RECONVERGENT B0, `(.L_x_26) ;  /* 0x0000005000007945 */ /* 0x000fe20003800200 */
[----:B------:R-:W-:-:S03]  /*0d10*/  IADD3 R7, PT, PT, R6, R7, R6 ;  /* 0x0000000706077210 */ /* 0x000fc60007ffe006 */
[----:B------:R-:W-:Y:S05]  /*0d20*/  @!P3 BRA `(.L_x_27) ;  /* 0x000000000008b947 */ /* 0x000fea0003800000 */
[----:B0123--:R-:W-:-:S05]  /*0d30*/  IMAD.WIDE.U32 R4, R11, 0x4, R2 ;  /* 0x000000040b047825 */ /* 0x00ffca00078e0002 */
[----:B------:R4:W-:Y:S02]  /*0d40*/  REDG.E.ADD.STRONG.GPU desc[UR6][R4.64], R23 ;  /* 0x000000170400798e */ /* 0x0009e4000c12e106 */
.L_x_27:
[----:B------:R-:W-:Y:S05]  /*0d50*/  BSYNC.RECONVERGENT B0 ;  /* 0x0000000000007941 */ /* 0x000fea0003800200 */
.L_x_26:
[C---:B------:R-:W-:Y:S01]  /*0d60*/  IADD3 R7, PT, PT, R6.reuse, R7, R6 ;  /* 0x0000000706077210 */ /* 0x040fe20007ffe006 */
[C---:B------:R-:W-:Y:S02]  /*0d70*/  IMAD R9, R6.reuse, 0x4, R9 ;  /* 0x0000000406097824 */ /* 0x040fe400078e0209 */
[C---:B------:R-:W-:Y:S01]  /*0d80*/  IMAD R11, R6.reuse, 0x4, R11 ;  /* 0x00000004060b7824 */ /* 0x040fe200078e020b */
[----:B------:R-:W-:Y:S01]  /*0d90*/  ISETP.GE.U32.AND P0, PT, R7, 0x2fd0, PT ;  /* 0x00002fd00700780c */ /* 0x000fe20003f06070 */
[C---:B------:R-:W-:Y:S02]  /*0da0*/  IMAD R13, R6.reuse, 0x4, R13 ;  /* 0x00000004060d7824 */ /* 0x040fe400078e020d */
[----:B------:R-:W-:-:S10]  /*0db0*/  IMAD R15, R6, 0x10, R15 ;  /* 0x00000010060f7824 */ /* 0x000fd400078e020f */
[----:B------:R-:W-:Y:S05]  /*0dc0*/  @!P0 BRA `(.L_x_28) ;  /* 0xfffffffc00648947 */ /* 0x000fea000383ffff */
[----:B------:R-:W-:Y:S05]  /*0dd0*/  EXIT ;  /* 0x000000000000794d */ /* 0x000fea0003800000 */
        .weak           $__internal_0_$__cuda_sm20_div_u16
        .type           $__internal_0_$__cuda_sm20_div_u16,@function
        .size           $__internal_0_$__cuda_sm20_div_u16,($__internal_1_$__cuda_sm3x_div_rn_noftz_f32_slowpath - $__internal_0_$__cuda_sm20_div_u16)
$__internal_0_$__cuda_sm20_div_u16:
[----:B------:R-:W0:Y:S01]  /*0de0*/  I2F.U16 R3, R2 ;  /* 0x0000000200037306 */ /* 0x000e220000101000 */
[----:B------:R-:W-:Y:S01]  /*0df0*/  HFMA2 R4, -RZ, RZ, 15, 0 ;  /* 0x4b800000ff047431 */ /* 0x000fe200000001ff */
[----:B------:R-:W-:Y:S02]  /*0e00*/  I2FP.F32.U32.RZ R0, R0 ;  /* 0x0000000000007245 */ /* 0x000fe4000020d000 */
[C---:B0-----:R-:W-:Y:S02]  /*0e10*/  FSETP.GEU.AND P1, PT, |R3|.reuse, 1.175494350822287508e-38, PT ;  /* 0x008000000300780b */ /* 0x041fe40003f2e200 */
[----:B------:R-:W-:Y:S02]  /*0e20*/  FSETP.GT.AND P0, PT, |R3|, 8.50705917302346158658e+37, PT ;  /* 0x7e8000000300780b */ /* 0x000fe40003f04200 */
[----:B------:R-:W-:-:S04]  /*0e30*/  FSEL R4, R4, 1, !P1 ;  /* 0x3f80000004047808 */ /* 0x000fc80004800000 */
[----:B------:R-:W-:Y:S02]  /*0e40*/  FSEL R4, R4, 0.25, !P0 ;  /* 0x3e80000004047808 */ /* 0x000fe40004000000 */
[----:B------:R-:W-:Y:S01]  /*0e50*/  ISETP.NE.U32.AND P0, PT, R2, RZ, PT ;  /* 0x000000ff0200720c */ /* 0x000fe20003f05070 */
[----:B------:R-:W-:Y:S02]  /*0e60*/  IMAD.MOV.U32 R2, RZ, RZ, R10 ;  /* 0x000000ffff027224 */ /* 0x000fe400078e000a */
[----:B------:R-:W-:-:S04]  /*0e70*/  FMUL R8, R3, R4 ;  /* 0x0000000403087220 */ /* 0x000fc80000400000 */
[----:B------:R-:W0:Y:S02]  /*0e80*/  MUFU.RCP R3, R8 ;  /* 0x0000000800037308 */ /* 0x000e240000001000 */
[----:B0-----:R-:W-:-:S04]  /*0e90*/  FMUL R3, R4, R3 ;  /* 0x0000000304037220 */ /* 0x001fc80000400000 */
[----:B------:R-:W-:-:S04]  /*0ea0*/  VIADD R3, R3, 0x2 ;  /* 0x0000000203037836 */ /* 0x000fc80000000000 */
[----:B------:R-:W-:Y:S01]  /*0eb0*/  FMUL.RZ R0, R0, R3 ;  /* 0x0000000300007220 */ /* 0x000fe2000040c000 */
[----:B------:R-:W-:-:S05]  /*0ec0*/  IMAD.MOV.U32 R3, RZ, RZ, 0x0 ;  /* 0x00000000ff037424 */ /* 0x000fca00078e00ff */
[----:B------:R-:W0:Y:S02]  /*0ed0*/  F2I.U32.TRUNC.NTZ R0, R0 ;  /* 0x0000000000007305 */ /* 0x000e24000020f000 */
[----:B0-----:R-:W-:Y:S01]  /*0ee0*/  LOP3.LUT R9, R0, 0xffff, RZ, 0xc0, !PT ;  /* 0x0000ffff00097812 */ /* 0x001fe200078ec0ff */
[----:B------:R-:W-:Y:S01]  /*0ef0*/  @!P0 IMAD.MOV.U32 R9, RZ, RZ, -0x1 ;  /* 0xffffffffff098424 */ /* 0x000fe200078e00ff */
[----:B------:R-:W-:Y:S06]  /*0f00*/  RET.REL.NODEC R2 `(_Z13GPU_HoughTranPhiiPiff) ;  /* 0xfffffff0023c7950 */ /* 0x000fec0003c3ffff */
        .weak           $__internal_1_$__cuda_sm3x_div_rn_noftz_f32_slowpath
        .type           $__internal_1_$__cuda_sm3x_div_rn_noftz_f32_slowpath,@function
        .size           $__internal_1_$__cuda_sm3x_div_rn_noftz_f32_slowpath,(.L_x_42 - $__internal_1_$__cuda_sm3x_div_rn_noftz_f32_slowpath)
$__internal_1_$__cuda_sm3x_div_rn_noftz_f32_slowpath:
[--C-:B------:R-:W-:Y:S01]  /*0f10*/  SHF.R.U32.HI R17, RZ, 0x17, R0.reuse ;  /* 0x00000017ff117819 */ /* 0x100fe20000011600 */
[----:B------:R-:W-:Y:S01]  /*0f20*/  BSSY.RECONVERGENT B1, `(.L_x_29) ;  /* 0x0000063000017945 */ /* 0x000fe20003800200 */
[----:B------:R-:W-:Y:S02]  /*0f30*/  SHF.R.U32.HI R2, RZ, 0x17, R3 ;  /* 0x00000017ff027819 */ /* 0x000fe40000011603 */
[----:B------:R-:W-:Y:S02]  /*0f40*/  LOP3.LUT R17, R17, 0xff, RZ, 0xc0, !PT ;  /* 0x000000ff11117812 */ /* 0x000fe400078ec0ff */
[----:B------:R-:W-:Y:S01]  /*0f50*/  LOP3.LUT R22, R2, 0xff, RZ, 0xc0, !PT ;  /* 0x000000ff02167812 */ /* 0x000fe200078ec0ff */
[----:B------:R-:W-:Y:S02]  /*0f60*/  IMAD.MOV.U32 R2, RZ, RZ, R0 ;  /* 0x000000ffff027224 */ /* 0x000fe400078e0000 */
[----:B------:R-:W-:Y:S01]  /*0f70*/  VIADD R19, R17, 0xffffffff ;  /* 0xffffffff11137836 */ /* 0x000fe20000000000 */
[----:B------:R-:W-:-:S04]  /*0f80*/  IADD3 R20, PT, PT, R22, -0x1, RZ ;  /* 0xffffffff16147810 */ /* 0x000fc80007ffe0ff */
[----:B------:R-:W-:-:S04]  /*0f90*/  ISETP.GT.U32.AND P0, PT, R19, 0xfd, PT ;  /* 0x000000fd1300780c */ /* 0x000fc80003f04070 */
[----:B------:R-:W-:-:S13]  /*0fa0*/  ISETP.GT.U32.OR P0, PT, R20, 0xfd, P0 ;  /* 0x000000fd1400780c */ /* 0x000fda0000704470 */
[----:B------:R-:W-:Y:S01]  /*0fb0*/  @!P0 IMAD.MOV.U32 R18, RZ, RZ, RZ ;  /* 0x000000ffff128224 */ /* 0x000fe200078e00ff */
[----:B------:R-:W-:Y:S06]  /*0fc0*/  @!P0 BRA `(.L_x_30) ;  /* 0x00000000005c8947 */ /* 0x000fec0003800000 */
[----:B------:R-:W-:Y:S02]  /*0fd0*/  FSETP.GTU.FTZ.AND P0, PT, |R3|, +INF , PT ;  /* 0x7f8000000300780b */ /* 0x000fe40003f1c200 */
[----:B------:R-:W-:-:S04]  /*0fe0*/  FSETP.GTU.FTZ.AND P1, PT, |R0|, +INF , PT ;  /* 0x7f8000000000780b */ /* 0x000fc80003f3c200 */
[----:B------:R-:W-:-:S13]  /*0ff0*/  PLOP3.LUT P0, PT, P0, P1, PT, 0xf8, 0x8f ;  /* 0x00000000008f781c */ /* 0x000fda0000703f70 */
[----:B------:R-:W-:Y:S05]  /*1000*/  @P0 BRA `(.L_x_31) ;  /* 0x00000004004c0947 */ /* 0x000fea0003800000 */
[----:B------:R-:W-:-:S13]  /*1010*/  LOP3.LUT P0, RZ, R2, 0x7fffffff, R3, 0xc8, !PT ;  /* 0x7fffffff02ff7812 */ /* 0x000fda000780c803 */
[----:B------:R-:W-:Y:S05]  /*1020*/  @!P0 BRA `(.L_x_32) ;  /* 0x00000004003c8947 */ /* 0x000fea0003800000 */
[C---:B------:R-:W-:Y:S02]  /*1030*/  FSETP.NEU.FTZ.AND P3, PT, |R3|.reuse, +INF , PT ;  /* 0x7f8000000300780b */ /* 0x040fe40003f7d200 */
[----:B------:R-:W-:Y:S02]  /*1040*/  FSETP.NEU.FTZ.AND P1, PT, |R0|, +INF , PT ;  /* 0x7f8000000000780b */ /* 0x000fe40003f3d200 */
[----:B------:R-:W-:-:S11]  /*1050*/  FSETP.NEU.FTZ.AND P0, PT, |R3|, +INF , PT ;  /* 0x7f8000000300780b */ /* 0x000fd60003f1d200 */
[----:B------:R-:W-:Y:S05]  /*1060*/  @!P1 BRA !P3, `(.L_x_32) ;  /* 0x00000004002c9947 */ /* 0x000fea0005800000 */
[----:B------:R-:W-:-:S04]  /*1070*/  LOP3.LUT P3, RZ, R3, 0x7fffffff, RZ, 0xc0, !PT ;  /* 0x7fffffff03ff7812 */ /* 0x000fc8000786c0ff */
[----:B------:R-:W-:-:S13]  /*1080*/  PLOP3.LUT P1, PT, P1, P3, PT, 0x2f, 0xf2 ;  /* 0x0000000000f2781c */ /* 0x000fda0000f26577 */
[----:B------:R-:W-:Y:S05]  /*1090*/  @P1 BRA `(.L_x_33) ;  /* 0x0000000400181947 */ /* 0x000fea0003800000 */
[----:B------:R-:W-:-:S04]  /*10a0*/  LOP3.LUT P1, RZ, R2, 0x7fffffff, RZ, 0xc0, !PT ;  /* 0x7fffffff02ff7812 */ /* 0x000fc8000782c0ff */
[----:B------:R-:W-:-:S13]  /*10b0*/  PLOP3.LUT P0, PT, P0, P1, PT, 0x2f, 0xf2 ;  /* 0x0000000000f2781c */ /* 0x000fda0000702577 */
[----:B------:R-:W-:Y:S05]  /*10c0*/  @P0 BRA `(.L_x_34) ;  /* 0x0000000400000947 */ /* 0x000fea0003800000 */
[----:B------:R-:W-:Y:S02]  /*10d0*/  ISETP.GE.AND P0, PT, R20, RZ, PT ;  /* 0x000000ff1400720c */ /* 0x000fe40003f06270 */
[----:B------:R-:W-:-:S11]  /*10e0*/  ISETP.GE.AND P1, PT, R19, RZ, PT ;  /* 0x000000ff1300720c */ /* 0x000fd60003f26270 */
[----:B------:R-:W-:Y:S02]  /*10f0*/  @P0 IMAD.MOV.U32 R18, RZ, RZ, RZ ;  /* 0x000000ffff120224 */ /* 0x000fe400078e00ff */
[----:B------:R-:W-:Y:S01]  /*1100*/  @!P0 FFMA R3, R3, 1.84467440737095516160e+19, RZ ;  /* 0x5f80000003038823 */ /* 0x000fe200000000ff */
[----:B------:R-:W-:Y:S02]  /*1110*/  @!P0 IMAD.MOV.U32 R18, RZ, RZ, -0x40 ;  /* 0xffffffc0ff128424 */ /* 0x000fe400078e00ff */
[----:B------:R-:W-:Y:S02]  /*1120*/  @!P1 FFMA R2, R0, 1.84467440737095516160e+19, RZ ;  /* 0x5f80000000029823 */ /* 0x000fe400000000ff */
[----:B------:R-:W-:-:S07]  /*1130*/  @!P1 VIADD R18, R18, 0x40 ;  /* 0x0000004012129836 */ /* 0x000fce0000000000 */
.L_x_30:
[----:B------:R-:W-:Y:S01]  /*1140*/  LEA R19, R17, 0xc0800000, 0x17 ;  /* 0xc080000011137811 */ /* 0x000fe200078eb8ff */
[----:B------:R-:W-:Y:S01]  /*1150*/  VIADD R22, R22, 0xffffff81 ;  /* 0xffffff8116167836 */ /* 0x000fe20000000000 */
[----:B------:R-:W-:Y:S02]  /*1160*/  BSSY.RECONVERGENT B2, `(.L_x_35) ;  /* 0x0000035000027945 */ /* 0x000fe40003800200 */
[----:B------:R-:W-:Y:S01]  /*1170*/  IADD3 R21, PT, PT, -R19, R2, RZ ;  /* 0x0000000213157210 */ /* 0x000fe20007ffe1ff */
[----:B------:R-:W-:-:S03]  /*1180*/  IMAD R2, R22, -0x800000, R3 ;  /* 0xff80000016027824 */ /* 0x000fc600078e0203 */
[----:B------:R0:W1:Y:S01]  /*1190*/  MUFU.RCP R19, R21 ;  /* 0x0000001500137308 */ /* 0x0000620000001000 */
[----:B------:R-:W-:Y:S01]  /*11a0*/  FADD.FTZ R23, -R21, -RZ ;  /* 0x800000ff15177221 */ /* 0x000fe20000010100 */
[----:B0-----:R-:W-:-:S05]  /*11b0*/  IADD3 R21, PT, PT, R22, 0x7f, -R17 ;  /* 0x0000007f16157810 */ /* 0x001fca0007ffe811 */
[----:B------:R-:W-:Y:S02]  /*11c0*/  IMAD.IADD R21, R21, 0x1, R18 ;  /* 0x0000000115157824 */ /* 0x000fe400078e0212 */
[----:B-1----:R-:W-:-:S04]  /*11d0*/  FFMA R20, R19, R23, 1 ;  /* 0x3f80000013147423 */ /* 0x002fc80000000017 */
[----:B------:R-:W-:-:S04]  /*11e0*/  FFMA R3, R19, R20, R19 ;  /* 0x0000001413037223 */ /* 0x000fc80000000013 */
[----:B------:R-:W-:-:S04]  /*11f0*/  FFMA R20, R2, R3, RZ ;  /* 0x0000000302147223 */ /* 0x000fc800000000ff */
[----:B------:R-:W-:-:S04]  /*1200*/  FFMA R19, R23, R20, R2 ;  /* 0x0000001417137223 */ /* 0x000fc80000000002 */
[----:B------:R-:W-:-:S04]  /*1210*/  FFMA R20, R3, R19, R20 ;  /* 0x0000001303147223 */ /* 0x000fc80000000014 */
[----:B------:R-:W-:-:S04]  /*1220*/  FFMA R19, R23, R20, R2 ;  /* 0x0000001417137223 */ /* 0x000fc80000000002 */
[----:B------:R-:W-:-:S05]  /*1230*/  FFMA R2, R3, R19, R20 ;  /* 0x0000001303027223 */ /* 0x000fca0000000014 */
[----:B------:R-:W-:-:S04]  /*1240*/  SHF.R.U32.HI R17, RZ, 0x17, R2 ;  /* 0x00000017ff117819 */ /* 0x000fc80000011602 */
[----:B------:R-:W-:-:S05]  /*1250*/  LOP3.LUT R17, R17, 0xff, RZ, 0xc0, !PT ;  /* 0x000000ff11117812 */ /* 0x000fca00078ec0ff */
[----:B------:R-:W-:-:S04]  /*1260*/  IMAD.IADD R22, R17, 0x1, R21 ;  /* 0x0000000111167824 */ /* 0x000fc800078e0215 */
[----:B------:R-:W-:-:S05]  /*1270*/  VIADD R17, R22, 0xffffffff ;  /* 0xffffffff16117836 */ /* 0x000fca0000000000 */
[----:B------:R-:W-:-:S13]  /*1280*/  ISETP.GE.U32.AND P0, PT, R17, 0xfe, PT ;  /* 0x000000fe1100780c */ /* 0x000fda0003f06070 */
[----:B------:R-:W-:Y:S05]  /*1290*/  @!P0 BRA `(.L_x_36) ;  /* 0x0000000000808947 */ /* 0x000fea0003800000 */
[----:B------:R-:W-:-:S13]  /*12a0*/  ISETP.GT.AND P0, PT, R22, 0xfe, PT ;  /* 0x000000fe1600780c */ /* 0x000fda0003f04270 */
[----:B------:R-:W-:Y:S05]  /*12b0*/  @P0 BRA `(.L_x_37) ;  /* 0x00000000006c0947 */ /* 0x000fea0003800000 */
[----:B------:R-:W-:-:S13]  /*12c0*/  ISETP.GE.AND P0, PT, R22, 0x1, PT ;  /* 0x000000011600780c */ /* 0x000fda0003f06270 */
[----:B------:R-:W-:Y:S05]  /*12d0*/  @P0 BRA `(.L_x_38) ;  /* 0x0000000000740947 */ /* 0x000fea0003800000 */
[----:B------:R-:W-:Y:S02]  /*12e0*/  ISETP.GE.AND P0, PT, R22, -0x18, PT ;  /* 0xffffffe81600780c */ /* 0x000fe40003f06270 */
[----:B------:R-:W-:-:S11]  /*12f0*/  LOP3.LUT R2, R2, 0x80000000, RZ, 0xc0, !PT ;  /* 0x8000000002027812 */ /* 0x000fd600078ec0ff */
[----:B------:R-:W-:Y:S05]  /*1300*/  @!P0 BRA `(.L_x_38) ;  /* 0x0000000000688947 */ /* 0x000fea0003800000 */
[-CC-:B------:R-:W-:Y:S01]  /*1310*/  FFMA.RZ R17, R3, R19.reuse, R20.reuse ;  /* 0x0000001303117223 */ /* 0x180fe2000000c014 */
[C---:B------:R-:W-:Y:S02]  /*1320*/  ISETP.NE.AND P3, PT, R22.reuse, RZ, PT ;  /* 0x000000ff1600720c */ /* 0x040fe40003f65270 */
[C---:B------:R-:W-:Y:S02]  /*1330*/  ISETP.NE.AND P1, PT, R22.reuse, RZ, PT ;  /* 0x000000ff1600720c */ /* 0x040fe40003f25270 */
[----:B------:R-:W-:Y:S01]  /*1340*/  LOP3.LUT R18, R17, 0x7fffff, RZ, 0xc0, !PT ;  /* 0x007fffff11127812 */ /* 0x000fe200078ec0ff */
[CCC-:B------:R-:W-:Y:S01]  /*1350*/  FFMA.RP R17, R3.reuse, R19.reuse, R20.reuse ;  /* 0x0000001303117223 */ /* 0x1c0fe20000008014 */
[----:B------:R-:W-:Y:S01]  /*1360*/  FFMA.RM R20, R3, R19, R20 ;  /* 0x0000001303147223 */ /* 0x000fe20000004014 */
[----:B------:R-:W-:Y:S01]  /*1370*/  VIADD R3, R22, 0x20 ;  /* 0x0000002016037836 */ /* 0x000fe20000000000 */
[----:B------:R-:W-:Y:S02]  /*1380*/  LOP3.LUT R18, R18, 0x800000, RZ, 0xfc, !PT ;  /* 0x0080000012127812 */ /* 0x000fe400078efcff */
[----:B------:R-:W-:-:S02]  /*1390*/  IADD3 R19, PT, PT, -R22, RZ, RZ ;  /* 0x000000ff16137210 */ /* 0x000fc40007ffe1ff */
[----:B------:R-:W-:Y:S02]  /*13a0*/  SHF.L.U32 R3, R18, R3, RZ ;  /* 0x0000000312037219 */ /* 0x000fe400000006ff */
[----:B------:R-:W-:Y:S02]  /*13b0*/  FSETP.NEU.FTZ.AND P0, PT, R17, R20, PT ;  /* 0x000000141100720b */ /* 0x000fe40003f1d000 */
[----:B------:R-:W-:Y:S02]  /*13c0*/  SEL R17, R19, RZ, P3 ;  /* 0x000000ff13117207 */ /* 0x000fe40001800000 */
[----:B------:R-:W-:Y:S02]  /*13d0*/  ISETP.NE.AND P1, PT, R3, RZ, P1 ;  /* 0x000000ff0300720c */ /* 0x000fe40000f25270 */
[----:B------:R-:W-:Y:S02]  /*13e0*/  SHF.R.U32.HI R17, RZ, R17, R18 ;  /* 0x00000011ff117219 */ /* 0x000fe40000011612 */
[----:B------:R-:W-:-:S02]  /*13f0*/  PLOP3.LUT P0, PT, P0, P1, PT, 0xf8, 0x8f ;  /* 0x00000000008f781c */ /* 0x000fc40000703f70 */
[----:B------:R-:W-:Y:S02]  /*1400*/  SHF.R.U32.HI R18, RZ, 0x1, R17 ;  /* 0x00000001ff127819 */ /* 0x000fe40000011611 */
[----:B------:R-:W-:-:S04]  /*1410*/  SEL R3, RZ, 0x1, !P0 ;  /* 0x00000001ff037807 */ /* 0x000fc80004000000 */
[----:B------:R-:W-:-:S04]  /*1420*/  LOP3.LUT R20, R3, 0x1, R18, 0xf8, !PT ;  /* 0x0000000103147812 */ /* 0x000fc800078ef812 */
[----:B------:R-:W-:-:S05]  /*1430*/  LOP3.LUT R17, R20, R17, RZ, 0xc0, !PT ;  /* 0x0000001114117212 */ /* 0x000fca00078ec0ff */
[----:B------:R-:W-:-:S05]  /*1440*/  IMAD.IADD R17, R18, 0x1, R17 ;  /* 0x0000000112117824 */ /* 0x000fca00078e0211 */
[----:B------:R-:W-:Y:S01]  /*1450*/  LOP3.LUT R2, R17, R2, RZ, 0xfc, !PT ;  /* 0x0000000211027212 */ /* 0x000fe200078efcff */
[----:B------:R-:W-:Y:S06]  /*1460*/  BRA `(.L_x_38) ;  /* 0x0000000000107947 */ /* 0x000fec0003800000 */
.L_x_37:
[----:B------:R-:W-:-:S04]  /*1470*/  LOP3.LUT R2, R2, 0x80000000, RZ, 0xc0, !PT ;  /* 0x8000000002027812 */ /* 0x000fc800078ec0ff */
[----:B------:R-:W-:Y:S01]  /*1480*/  LOP3.LUT R2, R2, 0x7f800000, RZ, 0xfc, !PT ;  /* 0x7f80000002027812 */ /* 0x000fe200078efcff */
[----:B------:R-:W-:Y:S06]  /*1490*/  BRA `(.L_x_38) ;  /* 0x0000000000047947 */ /* 0x000fec0003800000 */
.L_x_36:
[----:B------:R-:W-:-:S07]  /*14a0*/  IMAD R2, R21, 0x800000, R2 ;  /* 0x0080000015027824 */ /* 0x000fce00078e0202 */
.L_x_38:
[----:B------:R-:W-:Y:S05]  /*14b0*/  BSYNC.RECONVERGENT B2 ;  /* 0x0000000000027941 */ /* 0x000fea0003800200 */
.L_x_35:
[----:B------:R-:W-:Y:S05]  /*14c0*/  BRA `(.L_x_39) ;  /* 0x0000000000207947 */ /* 0x000fea0003800000 */
.L_x_34:
[----:B------:R-:W-:-:S04]  /*14d0*/  LOP3.LUT R2, R2, 0x80000000, R3, 0x48, !PT ;  /* 0x8000000002027812 */ /* 0x000fc800078e4803 */
[----:B------:R-:W-:Y:S01]  /*14e0*/  LOP3.LUT R2, R2, 0x7f800000, RZ, 0xfc, !PT ;  /* 0x7f80000002027812 */ /* 0x000fe200078efcff */
[----:B------:R-:W-:Y:S06]  /*14f0*/  BRA `(.L_x_39) ;  /* 0x0000000000147947 */ /* 0x000fec0003800000 */
.L_x_33:
[----:B------:R-:W-:Y:S01]  /*1500*/  LOP3.LUT R2, R2, 0x80000000, R3, 0x48, !PT ;  /* 0x8000000002027812 */ /* 0x000fe200078e4803 */
[----:B------:R-:W-:Y:S06]  /*1510*/  BRA `(.L_x_39) ;  /* 0x00000000000c7947 */ /* 0x000fec0003800000 */
.L_x_32:
[----:B------:R-:W0:Y:S01]  /*1520*/  MUFU.RSQ R2, -QNAN ;  /* 0xffc0000000027908 */ /* 0x000e220000001400 */
[----:B------:R-:W-:Y:S05]  /*1530*/  BRA `(.L_x_39) ;  /* 0x0000000000047947 */ /* 0x000fea0003800000 */
.L_x_31:
[----:B------:R-:W-:-:S07]  /*1540*/  FADD.FTZ R2, R3, R0 ;  /* 0x0000000003027221 */ /* 0x000fce0000010000 */
.L_x_39:
[----:B------:R-:W-:Y:S05]  /*1550*/  BSYNC.RECONVERGENT B1 ;  /* 0x0000000000017941 */ /* 0x000fea0003800200 */
.L_x_29:
[----:B------:R-:W-:-:S04]  /*1560*/  IMAD.MOV.U32 R17, RZ, RZ, 0x0 ;  /* 0x00000000ff117424 */ /* 0x000fc800078e00ff */
[----:B0-----:R-:W-:Y:S05]  /*1570*/  RET.REL.NODEC R16 `(_Z13GPU_HoughTranPhiiPiff) ;  /* 0xffffffe810a07950 */ /* 0x001fea0003c3ffff */
.L_x_40:
[----:B------:R-:W-:-:S00]  /*1580*/  BRA `(.L_x_40) ;  /* 0xfffffffc00fc7947 */ /* 0x000fc0000383ffff */
[----:B------:R-:W-:-:S00]  /*1590*/  NOP ;  /* 0x0000000000007918 */ /* 0x000fc00000000000 */
        /* <DEDUP_REMOVED lines=14> */
.L_x_42:


//--------------------- .nv.shared._Z13GPU_HoughTranPhiiPiff --------------------------
	.section	.nv.shared._Z13GPU_HoughTranPhiiPiff,"aw",@nobits
	.sectionflags	@""
	.align	4
.nv.shared._Z13GPU_HoughTranPhiiPiff:
	.zero		49984


//--------------------- .nv.shared.reserved.0     --------------------------
	.section	.nv.shared.reserved.0,"aw",@nobits
	.weak		__nv_reservedSMEM_offset_0_alias
	.size		__nv_reservedSMEM_offset_0_alias, 0, 64
	.other		__nv_reservedSMEM_offset_0_alias,@"STO_CUDA_RESERVED_SHARED STV_DEFAULT"
__nv_reservedSMEM_offset_0_alias:
	.zero		0
	.zero		64


//--------------------- .nv.constant0._Z13GPU_HoughTranPhiiPiff --------------------------
	.section	.nv.constant0._Z13GPU_HoughTranPhiiPiff,"a",@progbits
	.sectionflags	@""
	.align	4
.nv.constant0._Z13GPU_HoughTranPhiiPiff:
	.zero		928


//--------------------- SYMBOLS --------------------------

	.type		.nv.reservedSmem.offset0,@object
	.size		.nv.reservedSmem.offset0,0x4
	.type		.nv.reservedSmem.cap,@object
	.size		.nv.reservedSmem.cap,0x4
